//
// Generated by NVIDIA NVVM Compiler
//
// Compiler Build ID: CL-36424714
// Cuda compilation tools, release 13.0, V13.0.88
// Based on NVVM 20.0.0
//

.version 9.0
.target sm_100
.address_size 64

	// .globl	_Z26F_cosine_similarity_kernelPfS_S_
.global .align 4 .b8 x1[256];
.global .align 4 .b8 x2[256];
.global .align 4 .b8 dot_prod[256];
.global .align 4 .b8 x1_sq[256];
.global .align 4 .b8 x2_sq[256];
.global .align 4 .b8 dot_sum[32];
.global .align 4 .b8 x1_norm_sq[32];
.global .align 4 .b8 x2_norm_sq[32];
.global .align 4 .b8 x1_norm[32];
.global .align 4 .b8 x2_norm[32];
.global .align 4 .b8 norm_prod[32];
.global .align 4 .b8 result[32];

.visible .entry _Z26F_cosine_similarity_kernelPfS_S_(
	.param .u64 .ptr .align 1 _Z26F_cosine_similarity_kernelPfS_S__param_0,
	.param .u64 .ptr .align 1 _Z26F_cosine_similarity_kernelPfS_S__param_1,
	.param .u64 .ptr .align 1 _Z26F_cosine_similarity_kernelPfS_S__param_2
)
{
	.reg .pred 	%p<7>;
	.reg .b32 	%r<12>;
	.reg .b32 	%f<13>;
	.reg .b64 	%rd<52>;

	ld.param.u64 	%rd1, [_Z26F_cosine_similarity_kernelPfS_S__param_0];
	ld.param.u64 	%rd2, [_Z26F_cosine_similarity_kernelPfS_S__param_1];
	ld.param.u64 	%rd3, [_Z26F_cosine_similarity_kernelPfS_S__param_2];
	mov.u32 	%r3, %tid.y;
	mov.u32 	%r4, %ctaid.y;
	mov.u32 	%r5, %ntid.y;
	mad.lo.s32 	%r1, %r4, %r5, %r3;
	mov.u32 	%r6, %tid.x;
	mov.u32 	%r7, %ctaid.x;
	mov.u32 	%r8, %ntid.x;
	mad.lo.s32 	%r2, %r7, %r8, %r6;
	setp.gt.u32 	%p1, %r1, 7;
	setp.gt.s32 	%p2, %r2, 7;
	or.pred  	%p3, %p1, %p2;
	@%p3 bra 	$L__BB0_2;
	cvta.to.global.u64 	%rd4, %rd1;
	cvta.to.global.u64 	%rd5, %rd2;
	shl.b32 	%r9, %r1, 3;
	add.s32 	%r10, %r9, %r2;
	mul.wide.s32 	%rd6, %r10, 4;
	add.s64 	%rd7, %rd4, %rd6;
	ld.global.f32 	%f1, [%rd7];
	mul.wide.u32 	%rd8, %r1, 32;
	mov.u64 	%rd9, x1;
	add.s64 	%rd10, %rd9, %rd8;
	mul.wide.s32 	%rd11, %r2, 4;
	add.s64 	%rd12, %rd10, %rd11;
	st.global.f32 	[%rd12], %f1;
	add.s64 	%rd13, %rd5, %rd6;
	ld.global.f32 	%f2, [%rd13];
	mov.u64 	%rd14, x2;
	add.s64 	%rd15, %rd14, %rd8;
	add.s64 	%rd16, %rd15, %rd11;
	st.global.f32 	[%rd16], %f2;
	mul.f32 	%f3, %f1, %f2;
	mov.u64 	%rd17, dot_prod;
	add.s64 	%rd18, %rd17, %rd8;
	add.s64 	%rd19, %rd18, %rd11;
	st.global.f32 	[%rd19], %f3;
	mul.f32 	%f4, %f1, %f1;
	mov.u64 	%rd20, x1_sq;
	add.s64 	%rd21, %rd20, %rd8;
	add.s64 	%rd22, %rd21, %rd11;
	st.global.f32 	[%rd22], %f4;
	mul.f32 	%f5, %f2, %f2;
	mov.u64 	%rd23, x2_sq;
	add.s64 	%rd24, %rd23, %rd8;
	add.s64 	%rd25, %rd24, %rd11;
	st.global.f32 	[%rd25], %f5;
$L__BB0_2:
	setp.gt.u32 	%p4, %r1, 7;
	setp.gt.s32 	%p5, %r2, 0;
	or.pred  	%p6, %p4, %p5;
	@%p6 bra 	$L__BB0_4;
	mul.wide.u32 	%rd26, %r1, 4;
	mov.u64 	%rd27, x1_norm_sq;
	add.s64 	%rd28, %rd27, %rd26;
	mul.wide.s32 	%rd29, %r2, 4;
	add.s64 	%rd30, %rd28, %rd29;
	ld.global.f32 	%f6, [%rd30];
	sqrt.rn.f32 	%f7, %f6;
	mov.u64 	%rd31, x1_norm;
	add.s64 	%rd32, %rd31, %rd26;
	add.s64 	%rd33, %rd32, %rd29;
	st.global.f32 	[%rd33], %f7;
	mov.u64 	%rd34, x2_norm_sq;
	add.s64 	%rd35, %rd34, %rd26;
	add.s64 	%rd36, %rd35, %rd29;
	ld.global.f32 	%f8, [%rd36];
	sqrt.rn.f32 	%f9, %f8;
	mov.u64 	%rd37, x2_norm;
	add.s64 	%rd38, %rd37, %rd26;
	add.s64 	%rd39, %rd38, %rd29;
	st.global.f32 	[%rd39], %f9;
	mov.u64 	%rd40, norm_prod;
	add.s64 	%rd41, %rd40, %rd26;
	add.s64 	%rd42, %rd41, %rd29;
	fma.rn.f32 	%f10, %f9, %f7, 0f322BCC77;
	st.global.f32 	[%rd42], %f10;
	mov.u64 	%rd43, dot_sum;
	add.s64 	%rd44, %rd43, %rd26;
	add.s64 	%rd45, %rd44, %rd29;
	ld.global.f32 	%f11, [%rd45];
	div.rn.f32 	%f12, %f11, %f10;
	mov.u64 	%rd46, result;
	add.s64 	%rd47, %rd46, %rd26;
	add.s64 	%rd48, %rd47, %rd29;
	st.global.f32 	[%rd48], %f12;
	add.s32 	%r11, %r1, %r2;
	cvta.to.global.u64 	%rd49, %rd3;
	mul.wide.s32 	%rd50, %r11, 4;
	add.s64 	%rd51, %rd49, %rd50;
	st.global.f32 	[%rd51], %f12;
$L__BB0_4:
	ret;

}


// ===== COMPILED SASS (sm_100) =====

	.target	sm_100

	.elftype	@"ET_EXEC"


//--------------------- .note.nv.tkinfo           --------------------------
	.section	.note.nv.tkinfo,"",@"SHT_NOTE"
	.sectionflags	@"SHF_NOTE_NV_TKINFO"
	.tkinfo
        /*0018*/ 	.word	0x00000002
        /*0030*/ 	.string	""
        /*0030*/ 	.string	"ptxas"
        /*0030*/ 	.string	"Cuda compilation tools, release 13.0, V13.0.88"
        /*0030*/ 	.string	"Build cuda_13.0.r13.0/compiler.36424714_0"
        /*0030*/ 	.string	"-arch sm_100 -m 64 "



//--------------------- .note.nv.cuinfo           --------------------------
	.section	.note.nv.cuinfo,"",@"SHT_NOTE"
	.sectionflags	@"SHF_NOTE_NV_CUINFO"
        /*0018*/ 	.short	0x0002
        /*001a*/ 	.short	0x0064
        /*001c*/ 	.short	0x0082
	.zero		2


//--------------------- .nv.info                  --------------------------
	.section	.nv.info,"",@"SHT_CUDA_INFO"
	.align	4


	//----- nvinfo : EIATTR_REGCOUNT
	.align		4
        /*0000*/ 	.byte	0x04, 0x2f
        /*0002*/ 	.short	(.L_13 - .L_12)
	.align		4
.L_12:
        /*0004*/ 	.word	index@(_Z26F_cosine_similarity_kernelPfS_S_)
        /*0008*/ 	.word	0x00000016


	//----- nvinfo : EIATTR_FRAME_SIZE
	.align		4
.L_13:
        /*000c*/ 	.byte	0x04, 0x11
        /*000e*/ 	.short	(.L_15 - .L_14)
	.align		4
.L_14:
        /*0010*/ 	.word	index@($__internal_1_$__cuda_sm3x_div_rn_noftz_f32_slowpath)
        /*0014*/ 	.word	0x00000000


	//----- nvinfo : EIATTR_FRAME_SIZE
	.align		4
.L_15:
        /*0018*/ 	.byte	0x04, 0x11
        /*001a*/ 	.short	(.L_17 - .L_16)
	.align		4
.L_16:
        /*001c*/ 	.word	index@($__internal_0_$__cuda_sm20_sqrt_rn_f32_slowpath)
        /*0020*/ 	.word	0x00000000


	//----- nvinfo : EIATTR_FRAME_SIZE
	.align		4
.L_17:
        /*0024*/ 	.byte	0x04, 0x11
        /*0026*/ 	.short	(.L_19 - .L_18)
	.align		4
.L_18:
        /*0028*/ 	.word	index@(_Z26F_cosine_similarity_kernelPfS_S_)
        /*002c*/ 	.word	0x00000000


	//----- nvinfo : EIATTR_MIN_STACK_SIZE
	.align		4
.L_19:
        /*0030*/ 	.byte	0x04, 0x12
        /*0032*/ 	.short	(.L_21 - .L_20)
	.align		4
.L_20:
        /*0034*/ 	.word	index@(_Z26F_cosine_similarity_kernelPfS_S_)
        /*0038*/ 	.word	0x00000000
.L_21:


//--------------------- .nv.compat                --------------------------
	.section	.nv.compat,"",@"SHT_CUDA_COMPAT_INFO"
	.align	4
        /*0000*/ 	.byte	0x02, 0x09, 0x00, 0x00, 0x02, 0x02, 0x01, 0x00, 0x02, 0x05, 0x05, 0x00, 0x03, 0x07, 0x01, 0x01
        /*0010*/ 	.byte	0x02, 0x03, 0x00, 0x00, 0x02, 0x06, 0x01, 0x00, 0x04, 0x0b, 0x08, 0x00, 0x01, 0x00, 0x00, 0x00
        /*0020*/ 	.byte	0x00, 0x00, 0x00, 0x00


//--------------------- .nv.info._Z26F_cosine_similarity_kernelPfS_S_ --------------------------
	.section	.nv.info._Z26F_cosine_similarity_kernelPfS_S_,"",@"SHT_CUDA_INFO"
	.sectionflags	@""
	.align	4


	//----- nvinfo : EIATTR_CUDA_API_VERSION
	.align		4
        /*0000*/ 	.byte	0x04, 0x37
        /*0002*/ 	.short	(.L_23 - .L_22)
.L_22:
        /*0004*/ 	.word	0x00000082


	//----- nvinfo : EIATTR_KPARAM_INFO
	.align		4
.L_23:
        /*0008*/ 	.byte	0x04, 0x17
        /*000a*/ 	.short	(.L_25 - .L_24)
.L_24:
        /*000c*/ 	.word	0x00000000
        /*0010*/ 	.short	0x0002
        /*0012*/ 	.short	0x0010
        /*0014*/ 	.byte	0x00, 0xf5, 0x21, 0x00


	//----- nvinfo : EIATTR_KPARAM_INFO
	.align		4
.L_25:
        /*0018*/ 	.byte	0x04, 0x17
        /*001a*/ 	.short	(.L_27 - .L_26)
.L_26:
        /*001c*/ 	.word	0x00000000
        /*0020*/ 	.short	0x0001
        /*0022*/ 	.short	0x0008
        /*0024*/ 	.byte	0x00, 0xf5, 0x21, 0x00


	//----- nvinfo : EIATTR_KPARAM_INFO
	.align		4
.L_27:
        /*0028*/ 	.byte	0x04, 0x17
        /*002a*/ 	.short	(.L_29 - .L_28)
.L_28:
        /*002c*/ 	.word	0x00000000
        /*0030*/ 	.short	0x0000
        /*0032*/ 	.short	0x0000
        /*0034*/ 	.byte	0x00, 0xf5, 0x21, 0x00


	//----- nvinfo : EIATTR_SPARSE_MMA_MASK
	.align		4
.L_29:
        /*0038*/ 	.byte	0x03, 0x50
        /*003a*/ 	.short	0x0000


	//----- nvinfo : EIATTR_MAXREG_COUNT
	.align		4
        /*003c*/ 	.byte	0x03, 0x1b
        /*003e*/ 	.short	0x00ff


	//----- nvinfo : EIATTR_MERCURY_ISA_VERSION
	.align		4
        /*0040*/ 	.byte	0x03, 0x5f
        /*0042*/ 	.short	0x0101


	//----- nvinfo : EIATTR_VRC_CTA_INIT_COUNT
	.align		4
        /*0044*/ 	.byte	0x02, 0x4a
	.zero		1
	.zero		1


	//----- nvinfo : EIATTR_EXIT_INSTR_OFFSETS
	.align		4
        /*0048*/ 	.byte	0x04, 0x1c
        /*004a*/ 	.short	(.L_31 - .L_30)


	//   ....[0]....
.L_30:
        /*004c*/ 	.word	0x000002f0


	//   ....[1]....
        /*0050*/ 	.word	0x00000790


	//----- nvinfo : EIATTR_CRS_STACK_SIZE
	.align		4
.L_31:
        /*0054*/ 	.byte	0x04, 0x1e
        /*0056*/ 	.short	(.L_33 - .L_32)
.L_32:
        /*0058*/ 	.word	0x00000000


	//----- nvinfo : EIATTR_CBANK_PARAM_SIZE
	.align		4
.L_33:
        /*005c*/ 	.byte	0x03, 0x19
        /*005e*/ 	.short	0x0018


	//----- nvinfo : EIATTR_PARAM_CBANK
	.align		4
        /*0060*/ 	.byte	0x04, 0x0a
        /*0062*/ 	.short	(.L_35 - .L_34)
	.align		4
.L_34:
        /*0064*/ 	.word	index@(.nv.constant0._Z26F_cosine_similarity_kernelPfS_S_)
        /*0068*/ 	.short	0x0380
        /*006a*/ 	.short	0x0018


	//----- nvinfo : EIATTR_SW_WAR
	.align		4
.L_35:
        /*006c*/ 	.byte	0x04, 0x36
        /*006e*/ 	.short	(.L_37 - .L_36)
.L_36:
        /*0070*/ 	.word	0x00000008
.L_37:


//--------------------- .nv.callgraph             --------------------------
	.section	.nv.callgraph,"",@"SHT_CUDA_CALLGRAPH"
	.align	4
	.sectionentsize	8
	.align		4
        /*0000*/ 	.word	0x00000000
	.align		4
        /*0004*/ 	.word	0xffffffff
	.align		4
        /*0008*/ 	.word	0x00000000
	.align		4
        /*000c*/ 	.word	0xfffffffe
	.align		4
        /*0010*/ 	.word	0x00000000
	.align		4
        /*0014*/ 	.word	0xfffffffd
	.align		4
        /*0018*/ 	.word	0x00000000
	.align		4
        /*001c*/ 	.word	0xfffffffc


//--------------------- .nv.constant4             --------------------------
	.section	.nv.constant4,"a",@progbits
	.align	8
	.align		8
.nv.constant4:
        /*0000*/ 	.dword	x1
	.align		8
        /*0008*/ 	.dword	x2
	.align		8
        /*0010*/ 	.dword	dot_prod
	.align		8
        /*0018*/ 	.dword	x1_sq
	.align		8
        /*0020*/ 	.dword	x2_sq
	.align		8
        /*0028*/ 	.dword	dot_sum
	.align		8
        /*0030*/ 	.dword	x1_norm_sq
	.align		8
        /*0038*/ 	.dword	x2_norm_sq
	.align		8
        /*0040*/ 	.dword	x1_norm
	.align		8
        /*0048*/ 	.dword	x2_norm
	.align		8
        /*0050*/ 	.dword	norm_prod
	.align		8
        /*0058*/ 	.dword	result


//--------------------- .text._Z26F_cosine_similarity_kernelPfS_S_ --------------------------
	.section	.text._Z26F_cosine_similarity_kernelPfS_S_,"ax",@progbits
	.align	128
        .global         _Z26F_cosine_similarity_kernelPfS_S_
        .type           _Z26F_cosine_similarity_kernelPfS_S_,@function
        .size           _Z26F_cosine_similarity_kernelPfS_S_,(.L_x_24 - _Z26F_cosine_similarity_kernelPfS_S_)
        .other          _Z26F_cosine_similarity_kernelPfS_S_,@"STO_CUDA_ENTRY STV_DEFAULT"
_Z26F_cosine_similarity_kernelPfS_S_:
.text._Z26F_cosine_similarity_kernelPfS_S_:
[----:B------:R-:W-:Y:S01]  /*0000*/  LDC R1, c[0x0][0x37c] ;  /* 0x0000df00ff017b82 */ /* 0x000fe20000000800 */
[----:B------:R-:W0:Y:S07]  /*0010*/  S2R R2, SR_TID.X ;  /* 0x0000000000027919 */ /* 0x000e2e0000002100 */
[----:B------:R-:W1:Y:S01]  /*0020*/  LDC R0, c[0x0][0x364] ;  /* 0x0000d900ff007b82 */ /* 0x000e620000000800 */
[----:B------:R-:W-:Y:S01]  /*0030*/  BSSY.RECONVERGENT B0, `(.L_x_0) ;  /* 0x000002b000007945 */ /* 0x000fe20003800200 */
[----:B------:R-:W1:Y:S06]  /*0040*/  S2R R5, SR_TID.Y ;  /* 0x0000000000057919 */ /* 0x000e6c0000002200 */
[----:B------:R-:W0:Y:S08]  /*0050*/  S2UR UR5, SR_CTAID.X ;  /* 0x00000000000579c3 */ /* 0x000e300000002500 */
[----:B------:R-:W0:Y:S08]  /*0060*/  LDC R3, c[0x0][0x360] ;  /* 0x0000d800ff037b82 */ /* 0x000e300000000800 */
[----:B------:R-:W1:Y:S01]  /*0070*/  S2UR UR4, SR_CTAID.Y ;  /* 0x00000000000479c3 */ /* 0x000e620000002600 */
[----:B0-----:R-:W-:-:S05]  /*0080*/  IMAD R2, R3, UR5, R2 ;  /* 0x0000000503027c24 */ /* 0x001fca000f8e0202 */
[C---:B------:R-:W-:Y:S02]  /*0090*/  ISETP.GT.AND P0, PT, R2.reuse, 0x7, PT ;  /* 0x000000070200780c */ /* 0x040fe40003f04270 */
[----:B------:R-:W-:Y:S01]  /*00a0*/  ISETP.GT.AND P1, PT, R2, RZ, PT ;  /* 0x000000ff0200720c */ /* 0x000fe20003f24270 */
[----:B-1----:R-:W-:Y:S01]  /*00b0*/  IMAD R5, R0, UR4, R5 ;  /* 0x0000000400057c24 */ /* 0x002fe2000f8e0205 */
[----:B------:R-:W0:Y:S04]  /*00c0*/  LDCU.64 UR4, c[0x0][0x358] ;  /* 0x00006b00ff0477ac */ /* 0x000e280008000a00 */
[C---:B------:R-:W-:Y:S02]  /*00d0*/  ISETP.GT.U32.OR P0, PT, R5.reuse, 0x7, P0 ;  /* 0x000000070500780c */ /* 0x040fe40000704470 */
[----:B------:R-:W-:-:S11]  /*00e0*/  ISETP.GT.U32.OR P1, PT, R5, 0x7, P1 ;  /* 0x000000070500780c */ /* 0x000fd60000f24470 */
[----:B------:R-:W-:Y:S05]  /*00f0*/  @P0 BRA `(.L_x_1) ;  /* 0x0000000000780947 */ /* 0x000fea0003800000 */
[----:B------:R-:W1:Y:S01]  /*0100*/  LDC.64 R6, c[0x0][0x380] ;  /* 0x0000e000ff067b82 */ /* 0x000e620000000a00 */
[----:B------:R-:W-:-:S07]  /*0110*/  LEA R3, R5, R2, 0x3 ;  /* 0x0000000205037211 */ /* 0x000fce00078e18ff */
[----:B------:R-:W2:Y:S08]  /*0120*/  LDC.64 R8, c[0x4][RZ] ;  /* 0x01000000ff087b82 */ /* 0x000eb00000000a00 */
[----:B------:R-:W3:Y:S01]  /*0130*/  LDC.64 R10, c[0x0][0x388] ;  /* 0x0000e200ff0a7b82 */ /* 0x000ee20000000a00 */
[----:B-1----:R-:W-:-:S07]  /*0140*/  IMAD.WIDE R6, R3, 0x4, R6 ;  /* 0x0000000403067825 */ /* 0x002fce00078e0206 */
[----:B------:R-:W1:Y:S01]  /*0150*/  LDC.64 R12, c[0x4][0x8] ;  /* 0x01000200ff0c7b82 */ /* 0x000e620000000a00 */
[----:B0-----:R-:W4:Y:S01]  /*0160*/  LDG.E R0, desc[UR4][R6.64] ;  /* 0x0000000406007981 */ /* 0x001f22000c1e1900 */
[----:B--2---:R-:W-:-:S06]  /*0170*/  IMAD.WIDE.U32 R8, R5, 0x20, R8 ;  /* 0x0000002005087825 */ /* 0x004fcc00078e0008 */
[----:B------:R-:W0:Y:S01]  /*0180*/  LDC.64 R14, c[0x4][0x10] ;  /* 0x01000400ff0e7b82 */ /* 0x000e220000000a00 */
[----:B------:R-:W-:-:S07]  /*0190*/  IMAD.WIDE R8, R2, 0x4, R8 ;  /* 0x0000000402087825 */ /* 0x000fce00078e0208 */
[----:B------:R-:W2:Y:S01]  /*01a0*/  LDC.64 R16, c[0x4][0x18] ;  /* 0x01000600ff107b82 */ /* 0x000ea20000000a00 */
[----:B---3--:R-:W-:-:S07]  /*01b0*/  IMAD.WIDE R10, R3, 0x4, R10 ;  /* 0x00000004030a7825 */ /* 0x008fce00078e020a */
[----:B------:R-:W3:Y:S01]  /*01c0*/  LDC.64 R18, c[0x4][0x20] ;  /* 0x01000800ff127b82 */ /* 0x000ee20000000a00 */
[----:B----4-:R4:W-:Y:S04]  /*01d0*/  STG.E desc[UR4][R8.64], R0 ;  /* 0x0000000008007986 */ /* 0x0109e8000c101904 */
[----:B------:R5:W4:Y:S01]  /*01e0*/  LDG.E R3, desc[UR4][R10.64] ;  /* 0x000000040a037981 */ /* 0x000b22000c1e1900 */
[----:B-1----:R-:W-:-:S04]  /*01f0*/  IMAD.WIDE.U32 R6, R5, 0x20, R12 ;  /* 0x0000002005067825 */ /* 0x002fc800078e000c */
[----:B0-----:R-:W-:-:S04]  /*0200*/  IMAD.WIDE.U32 R12, R5, 0x20, R14 ;  /* 0x00000020050c7825 */ /* 0x001fc800078e000e */
[----:B--2---:R-:W-:-:S04]  /*0210*/  IMAD.WIDE.U32 R14, R5, 0x20, R16 ;  /* 0x00000020050e7825 */ /* 0x004fc800078e0010 */
[----:B-----5:R-:W-:Y:S01]  /*0220*/  FMUL R11, R0, R0 ;  /* 0x00000000000b7220 */ /* 0x020fe20000400000 */
[----:B---3--:R-:W-:-:S04]  /*0230*/  IMAD.WIDE.U32 R16, R5, 0x20, R18 ;  /* 0x0000002005107825 */ /* 0x008fc800078e0012 */
[----:B------:R-:W-:-:S04]  /*0240*/  IMAD.WIDE R6, R2, 0x4, R6 ;  /* 0x0000000402067825 */ /* 0x000fc800078e0206 */
[----:B------:R-:W-:-:S04]  /*0250*/  IMAD.WIDE R12, R2, 0x4, R12 ;  /* 0x00000004020c7825 */ /* 0x000fc800078e020c */
[----:B------:R-:W-:-:S04]  /*0260*/  IMAD.WIDE R14, R2, 0x4, R14 ;  /* 0x00000004020e7825 */ /* 0x000fc800078e020e */
[----:B------:R-:W-:-:S04]  /*0270*/  IMAD.WIDE R16, R2, 0x4, R16 ;  /* 0x0000000402107825 */ /* 0x000fc800078e0210 */
[-C--:B----4-:R-:W-:Y:S01]  /*0280*/  FMUL R9, R0, R3.reuse ;  /* 0x0000000300097220 */ /* 0x090fe20000400000 */
[----:B------:R-:W-:Y:S01]  /*0290*/  FMUL R19, R3, R3 ;  /* 0x0000000303137220 */ /* 0x000fe20000400000 */
[----:B------:R1:W-:Y:S04]  /*02a0*/  STG.E desc[UR4][R6.64], R3 ;  /* 0x0000000306007986 */ /* 0x0003e8000c101904 */
[----:B------:R1:W-:Y:S04]  /*02b0*/  STG.E desc[UR4][R12.64], R9 ;  /* 0x000000090c007986 */ /* 0x0003e8000c101904 */
[----:B------:R1:W-:Y:S04]  /*02c0*/  STG.E desc[UR4][R14.64], R11 ;  /* 0x0000000b0e007986 */ /* 0x0003e8000c101904 */
[----:B------:R1:W-:Y:S02]  /*02d0*/  STG.E desc[UR4][R16.64], R19 ;  /* 0x0000001310007986 */ /* 0x0003e4000c101904 */
.L_x_1:
[----:B0-----:R-:W-:Y:S05]  /*02e0*/  BSYNC.RECONVERGENT B0 ;  /* 0x0000000000007941 */ /* 0x001fea0003800200 */
.L_x_0:
[----:B------:R-:W-:Y:S05]  /*02f0*/  @P1 EXIT ;  /* 0x000000000000194d */ /* 0x000fea0003800000 */
[----:B-1----:R-:W0:Y:S02]  /*0300*/  LDC.64 R6, c[0x4][0x30] ;  /* 0x01000c00ff067b82 */ /* 0x002e240000000a00 */
[----:B0-----:R-:W-:-:S04]  /*0310*/  IMAD.WIDE.U32 R6, R5, 0x4, R6 ;  /* 0x0000000405067825 */ /* 0x001fc800078e0006 */
[----:B------:R-:W-:-:S05]  /*0320*/  IMAD.WIDE R6, R2, 0x4, R6 ;  /* 0x0000000402067825 */ /* 0x000fca00078e0206 */
[----:B------:R-:W2:Y:S01]  /*0330*/  LDG.E R0, desc[UR4][R6.64] ;  /* 0x0000000406007981 */ /* 0x000ea2000c1e1900 */
[----:B------:R-:W-:Y:S01]  /*0340*/  BSSY.RECONVERGENT B0, `(.L_x_2) ;  /* 0x000000d000007945 */ /* 0x000fe20003800200 */
[----:B--2---:R-:W-:Y:S01]  /*0350*/  VIADD R4, R0, 0xf3000000 ;  /* 0xf300000000047836 */ /* 0x004fe20000000000 */
[----:B------:R0:W1:Y:S04]  /*0360*/  MUFU.RSQ R3, R0 ;  /* 0x0000000000037308 */ /* 0x0000680000001400 */
[----:B------:R-:W-:-:S13]  /*0370*/  ISETP.GT.U32.AND P0, PT, R4, 0x727fffff, PT ;  /* 0x727fffff0400780c */ /* 0x000fda0003f04070 */
[----:B01----:R-:W-:Y:S05]  /*0380*/  @!P0 BRA `(.L_x_3) ;  /* 0x0000000000108947 */ /* 0x003fea0003800000 */
[----:B------:R-:W-:-:S07]  /*0390*/  MOV R10, 0x3b0 ;  /* 0x000003b0000a7802 */ /* 0x000fce0000000f00 */
[----:B------:R-:W-:Y:S05]  /*03a0*/  CALL.REL.NOINC `($__internal_0_$__cuda_sm20_sqrt_rn_f32_slowpath) ;  /* 0x0000000000fc7944 */ /* 0x000fea0003c00000 */
[----:B------:R-:W-:Y:S01]  /*03b0*/  MOV R3, R4 ;  /* 0x0000000400037202 */ /* 0x000fe20000000f00 */
[----:B------:R-:W-:Y:S06]  /*03c0*/  BRA `(.L_x_4) ;  /* 0x0000000000107947 */ /* 0x000fec0003800000 */
.L_x_3:
[----:B------:R-:W-:Y:S01]  /*03d0*/  FMUL.FTZ R7, R0, R3 ;  /* 0x0000000300077220 */ /* 0x000fe20000410000 */
[----:B------:R-:W-:-:S03]  /*03e0*/  FMUL.FTZ R3, R3, 0.5 ;  /* 0x3f00000003037820 */ /* 0x000fc60000410000 */
[----:B------:R-:W-:-:S04]  /*03f0*/  FFMA R0, -R7, R7, R0 ;  /* 0x0000000707007223 */ /* 0x000fc80000000100 */
[----:B------:R-:W-:-:S07]  /*0400*/  FFMA R3, R0, R3, R7 ;  /* 0x0000000300037223 */ /* 0x000fce0000000007 */
.L_x_4:
[----:B------:R-:W-:Y:S05]  /*0410*/  BSYNC.RECONVERGENT B0 ;  /* 0x0000000000007941 */ /* 0x000fea0003800200 */
.L_x_2:
[----:B------:R-:W0:Y:S08]  /*0420*/  LDC.64 R6, c[0x4][0x40] ;  /* 0x01001000ff067b82 */ /* 0x000e300000000a00 */
[----:B------:R-:W1:Y:S01]  /*0430*/  LDC.64 R8, c[0x4][0x38] ;  /* 0x01000e00ff087b82 */ /* 0x000e620000000a00 */
[----:B0-----:R-:W-:-:S04]  /*0440*/  IMAD.WIDE.U32 R6, R5, 0x4, R6 ;  /* 0x0000000405067825 */ /* 0x001fc800078e0006 */
[----:B------:R-:W-:-:S04]  /*0450*/  IMAD.WIDE R6, R2, 0x4, R6 ;  /* 0x0000000402067825 */ /* 0x000fc800078e0206 */
[----:B-1----:R-:W-:Y:S01]  /*0460*/  IMAD.WIDE.U32 R8, R5, 0x4, R8 ;  /* 0x0000000405087825 */ /* 0x002fe200078e0008 */
[----:B------:R0:W-:Y:S03]  /*0470*/  STG.E desc[UR4][R6.64], R3 ;  /* 0x0000000306007986 */ /* 0x0001e6000c101904 */
        /* <DEDUP_REMOVED lines=9> */
[----:B------:R-:W-:Y:S05]  /*0510*/  BRA `(.L_x_7) ;  /* 0x0000000000107947 */ /* 0x000fea0003800000 */
.L_x_6:
[----:B------:R-:W-:Y:S01]  /*0520*/  FMUL.FTZ R7, R0, R11 ;  /* 0x0000000b00077220 */ /* 0x000fe20000410000 */
[----:B------:R-:W-:-:S03]  /*0530*/  FMUL.FTZ R4, R11, 0.5 ;  /* 0x3f0000000b047820 */ /* 0x000fc60000410000 */
[----:B------:R-:W-:-:S04]  /*0540*/  FFMA R0, -R7, R7, R0 ;  /* 0x0000000707007223 */ /* 0x000fc80000000100 */
[----:B------:R-:W-:-:S07]  /*0550*/  FFMA R4, R0, R4, R7 ;  /* 0x0000000400047223 */ /* 0x000fce0000000007 */
.L_x_7:
[----:B------:R-:W-:Y:S05]  /*0560*/  BSYNC.RECONVERGENT B0 ;  /* 0x0000000000007941 */ /* 0x000fea0003800200 */
.L_x_5:
[----:B------:R-:W0:Y:S01]  /*0570*/  LDC.64 R6, c[0x4][0x48] ;  /* 0x01001200ff067b82 */ /* 0x000e220000000a00 */
[----:B------:R-:W-:-:S07]  /*0580*/  FFMA R3, R4, R3, 9.9999999392252902908e-09 ;  /* 0x322bcc7704037423 */ /* 0x000fce0000000003 */
[----:B------:R-:W1:Y:S08]  /*0590*/  LDC.64 R8, c[0x4][0x50] ;  /* 0x01001400ff087b82 */ /* 0x000e700000000a00 */
[----:B------:R-:W2:Y:S01]  /*05a0*/  LDC.64 R10, c[0x4][0x28] ;  /* 0x01000a00ff0a7b82 */ /* 0x000ea20000000a00 */
[----:B0-----:R-:W-:-:S04]  /*05b0*/  IMAD.WIDE.U32 R6, R5, 0x4, R6 ;  /* 0x0000000405067825 */ /* 0x001fc800078e0006 */
[----:B------:R-:W-:-:S04]  /*05c0*/  IMAD.WIDE R6, R2, 0x4, R6 ;  /* 0x0000000402067825 */ /* 0x000fc800078e0206 */
[C---:B-1----:R-:W-:Y:S01]  /*05d0*/  IMAD.WIDE.U32 R8, R5.reuse, 0x4, R8 ;  /* 0x0000000405087825 */ /* 0x042fe200078e0008 */
[----:B------:R0:W-:Y:S03]  /*05e0*/  STG.E desc[UR4][R6.64], R4 ;  /* 0x0000000406007986 */ /* 0x0001e6000c101904 */
[----:B--2---:R-:W-:-:S04]  /*05f0*/  IMAD.WIDE.U32 R10, R5, 0x4, R10 ;  /* 0x00000004050a7825 */ /* 0x004fc800078e000a */
[----:B------:R-:W-:-:S04]  /*0600*/  IMAD.WIDE R8, R2, 0x4, R8 ;  /* 0x0000000402087825 */ /* 0x000fc800078e0208 */
[----:B------:R-:W-:Y:S01]  /*0610*/  IMAD.WIDE R10, R2, 0x4, R10 ;  /* 0x00000004020a7825 */ /* 0x000fe200078e020a */
[----:B------:R0:W-:Y:S04]  /*0620*/  STG.E desc[UR4][R8.64], R3 ;  /* 0x0000000308007986 */ /* 0x0001e8000c101904 */
[----:B------:R-:W2:Y:S01]  /*0630*/  LDG.E R0, desc[UR4][R10.64] ;  /* 0x000000040a007981 */ /* 0x000ea2000c1e1900 */
[----:B------:R-:W1:Y:S01]  /*0640*/  MUFU.RCP R12, R3 ;  /* 0x00000003000c7308 */ /* 0x000e620000001000 */
[----:B------:R-:W-:Y:S01]  /*0650*/  BSSY.RECONVERGENT B0, `(.L_x_8) ;  /* 0x000000b000007945 */ /* 0x000fe20003800200 */
[----:B-1----:R-:W-:-:S04]  /*0660*/  FFMA R13, -R3, R12, 1 ;  /* 0x3f800000030d7423 */ /* 0x002fc8000000010c */
[----:B------:R-:W-:Y:S02]  /*0670*/  FFMA R13, R12, R13, R12 ;  /* 0x0000000d0c0d7223 */ /* 0x000fe4000000000c */
[----:B--2---:R-:W1:Y:S02]  /*0680*/  FCHK P0, R0, R3 ;  /* 0x0000000300007302 */ /* 0x004e640000000000 */
[----:B------:R-:W-:-:S04]  /*0690*/  FFMA R12, R0, R13, RZ ;  /* 0x0000000d000c7223 */ /* 0x000fc800000000ff */
[----:B------:R-:W-:-:S04]  /*06a0*/  FFMA R14, -R3, R12, R0 ;  /* 0x0000000c030e7223 */ /* 0x000fc80000000100 */
[----:B------:R-:W-:Y:S01]  /*06b0*/  FFMA R13, R13, R14, R12 ;  /* 0x0000000e0d0d7223 */ /* 0x000fe2000000000c */
[----:B01----:R-:W-:Y:S06]  /*06c0*/  @!P0 BRA `(.L_x_9) ;  /* 0x00000000000c8947 */ /* 0x003fec0003800000 */
[----:B------:R-:W-:-:S07]  /*06d0*/  MOV R4, 0x6f0 ;  /* 0x000006f000047802 */ /* 0x000fce0000000f00 */
[----:B------:R-:W-:Y:S05]  /*06e0*/  CALL.REL.NOINC `($__internal_1_$__cuda_sm3x_div_rn_noftz_f32_slowpath) ;  /* 0x0000000000847944 */ /* 0x000fea0003c00000 */
[----:B------:R-:W-:-:S07]  /*06f0*/  MOV R13, R0 ;  /* 0x00000000000d7202 */ /* 0x000fce0000000f00 */
.L_x_9:
[----:B------:R-:W-:Y:S05]  /*0700*/  BSYNC.RECONVERGENT B0 ;  /* 0x0000000000007941 */ /* 0x000fea0003800200 */
.L_x_8:
[----:B------:R-:W0:Y:S01]  /*0710*/  LDC.64 R6, c[0x4][0x58] ;  /* 0x01001600ff067b82 */ /* 0x000e220000000a00 */
[----:B------:R-:W-:-:S07]  /*0720*/  IMAD.IADD R3, R5, 0x1, R2 ;  /* 0x0000000105037824 */ /* 0x000fce00078e0202 */
[----:B------:R-:W1:Y:S01]  /*0730*/  LDC.64 R8, c[0x0][0x390] ;  /* 0x0000e400ff087b82 */ /* 0x000e620000000a00 */
[----:B0-----:R-:W-:-:S04]  /*0740*/  IMAD.WIDE.U32 R6, R5, 0x4, R6 ;  /* 0x0000000405067825 */ /* 0x001fc800078e0006 */
[----:B------:R-:W-:-:S04]  /*0750*/  IMAD.WIDE R6, R2, 0x4, R6 ;  /* 0x0000000402067825 */ /* 0x000fc800078e0206 */
[----:B-1----:R-:W-:Y:S01]  /*0760*/  IMAD.WIDE R2, R3, 0x4, R8 ;  /* 0x0000000403027825 */ /* 0x002fe200078e0208 */
[----:B------:R-:W-:Y:S04]  /*0770*/  STG.E desc[UR4][R6.64], R13 ;  /* 0x0000000d06007986 */ /* 0x000fe8000c101904 */
[----:B------:R-:W-:Y:S01]  /*0780*/  STG.E desc[UR4][R2.64], R13 ;  /* 0x0000000d02007986 */ /* 0x000fe2000c101904 */
[----:B------:R-:W-:Y:S05]  /*0790*/  EXIT ;  /* 0x000000000000794d */ /* 0x000fea0003800000 */
        .weak           $__internal_0_$__cuda_sm20_sqrt_rn_f32_slowpath
        .type           $__internal_0_$__cuda_sm20_sqrt_rn_f32_slowpath,@function
        .size           $__internal_0_$__cuda_sm20_sqrt_rn_f32_slowpath,($__internal_1_$__cuda_sm3x_div_rn_noftz_f32_slowpath - $__internal_0_$__cuda_sm20_sqrt_rn_f32_slowpath)
$__internal_0_$__cuda_sm20_sqrt_rn_f32_slowpath:
[----:B------:R-:W-:-:S13]  /*07a0*/  LOP3.LUT P0, RZ, R0, 0x7fffffff, RZ, 0xc0, !PT ;  /* 0x7fffffff00ff7812 */ /* 0x000fda000780c0ff */
[----:B------:R-:W-:Y:S01]  /*07b0*/  @!P0 MOV R4, R0 ;  /* 0x0000000000048202 */ /* 0x000fe20000000f00 */
[----:B------:R-:W-:Y:S06]  /*07c0*/  @!P0 BRA `(.L_x_10) ;  /* 0x0000000000408947 */ /* 0x000fec0003800000 */
[----:B------:R-:W-:-:S13]  /*07d0*/  FSETP.GEU.FTZ.AND P0, PT, R0, RZ, PT ;  /* 0x000000ff0000720b */ /* 0x000fda0003f1e000 */
[----:B------:R-:W-:Y:S01]  /*07e0*/  @!P0 IMAD.MOV.U32 R4, RZ, RZ, 0x7fffffff ;  /* 0x7fffffffff048424 */ /* 0x000fe200078e00ff */
[----:B------:R-:W-:Y:S06]  /*07f0*/  @!P0 BRA `(.L_x_10) ;  /* 0x0000000000348947 */ /* 0x000fec0003800000 */
[----:B------:R-:W-:-:S13]  /*0800*/  FSETP.GTU.FTZ.AND P0, PT, |R0|, +INF , PT ;  /* 0x7f8000000000780b */ /* 0x000fda0003f1c200 */
[----:B------:R-:W-:Y:S01]  /*0810*/  @P0 FADD.FTZ R4, R0, 1 ;  /* 0x3f80000000040421 */ /* 0x000fe20000010000 */
[----:B------:R-:W-:Y:S06]  /*0820*/  @P0 BRA `(.L_x_10) ;  /* 0x0000000000280947 */ /* 0x000fec0003800000 */
[----:B------:R-:W-:-:S13]  /*0830*/  FSETP.NEU.FTZ.AND P0, PT, |R0|, +INF , PT ;  /* 0x7f8000000000780b */ /* 0x000fda0003f1d200 */
[----:B------:R-:W-:-:S04]  /*0840*/  @P0 FFMA R6, R0, 1.84467440737095516160e+19, RZ ;  /* 0x5f80000000060823 */ /* 0x000fc800000000ff */
[----:B------:R-:W0:Y:S02]  /*0850*/  @P0 MUFU.RSQ R7, R6 ;  /* 0x0000000600070308 */ /* 0x000e240000001400 */
[----:B0-----:R-:W-:Y:S01]  /*0860*/  @P0 FMUL.FTZ R9, R6, R7 ;  /* 0x0000000706090220 */ /* 0x001fe20000410000 */
[----:B------:R-:W-:-:S03]  /*0870*/  @P0 FMUL.FTZ R7, R7, 0.5 ;  /* 0x3f00000007070820 */ /* 0x000fc60000410000 */
[----:B------:R-:W-:-:S04]  /*0880*/  @P0 FADD.FTZ R4, -R9, -RZ ;  /* 0x800000ff09040221 */ /* 0x000fc80000010100 */
[----:B------:R-:W-:Y:S01]  /*0890*/  @P0 FFMA R8, R9, R4, R6 ;  /* 0x0000000409080223 */ /* 0x000fe20000000006 */
[----:B------:R-:W-:-:S03]  /*08a0*/  @!P0 MOV R4, R0 ;  /* 0x0000000000048202 */ /* 0x000fc60000000f00 */
[----:B------:R-:W-:-:S04]  /*08b0*/  @P0 FFMA R7, R8, R7, R9 ;  /* 0x0000000708070223 */ /* 0x000fc80000000009 */
[----:B------:R-:W-:-:S07]  /*08c0*/  @P0 FMUL.FTZ R4, R7, 2.3283064365386962891e-10 ;  /* 0x2f80000007040820 */ /* 0x000fce0000410000 */
.L_x_10:
[----:B------:R-:W-:Y:S02]  /*08d0*/  HFMA2 R7, -RZ, RZ, 0, 0 ;  /* 0x00000000ff077431 */ /* 0x000fe400000001ff */
[----:B------:R-:W-:-:S04]  /*08e0*/  IMAD.MOV.U32 R6, RZ, RZ, R10 ;  /* 0x000000ffff067224 */ /* 0x000fc800078e000a */
[----:B------:R-:W-:Y:S05]  /*08f0*/  RET.REL.NODEC R6 `(_Z26F_cosine_similarity_kernelPfS_S_) ;  /* 0xfffffff406c07950 */ /* 0x000fea0003c3ffff */
        .weak           $__internal_1_$__cuda_sm3x_div_rn_noftz_f32_slowpath
        .type           $__internal_1_$__cuda_sm3x_div_rn_noftz_f32_slowpath,@function
        .size           $__internal_1_$__cuda_sm3x_div_rn_noftz_f32_slowpath,(.L_x_24 - $__internal_1_$__cuda_sm3x_div_rn_noftz_f32_slowpath)
$__internal_1_$__cuda_sm3x_div_rn_noftz_f32_slowpath:
[----:B------:R-:W-:Y:S01]  /*0900*/  SHF.R.U32.HI R7, RZ, 0x17, R3 ;  /* 0x00000017ff077819 */ /* 0x000fe20000011603 */
[----:B------:R-:W-:Y:S01]  /*0910*/  BSSY.RECONVERGENT B1, `(.L_x_11) ;  /* 0x0000064000017945 */ /* 0x000fe20003800200 */
[----:B------:R-:W-:Y:S02]  /*0920*/  SHF.R.U32.HI R6, RZ, 0x17, R0 ;  /* 0x00000017ff067819 */ /* 0x000fe40000011600 */
[----:B------:R-:W-:Y:S02]  /*0930*/  LOP3.LUT R15, R7, 0xff, RZ, 0xc0, !PT ;  /* 0x000000ff070f7812 */ /* 0x000fe400078ec0ff */
[----:B------:R-:W-:Y:S02]  /*0940*/  LOP3.LUT R6, R6, 0xff, RZ, 0xc0, !PT ;  /* 0x000000ff06067812 */ /* 0x000fe400078ec0ff */
[----:B------:R-:W-:Y:S02]  /*0950*/  IADD3 R11, PT, PT, R15, -0x1, RZ ;  /* 0xffffffff0f0b7810 */ /* 0x000fe40007ffe0ff */
[----:B------:R-:W-:Y:S01]  /*0960*/  MOV R7, R0 ;  /* 0x0000000000077202 */ /* 0x000fe20000000f00 */
[----:B------:R-:W-:Y:S01]  /*0970*/  VIADD R10, R6, 0xffffffff ;  /* 0xffffffff060a7836 */ /* 0x000fe20000000000 */
[----:B------:R-:W-:-:S02]  /*0980*/  ISETP.GT.U32.AND P0, PT, R11, 0xfd, PT ;  /* 0x000000fd0b00780c */ /* 0x000fc40003f04070 */
[----:B------:R-:W-:Y:S02]  /*0990*/  MOV R8, R3 ;  /* 0x0000000300087202 */ /* 0x000fe40000000f00 */
[----:B------:R-:W-:-:S13]  /*09a0*/  ISETP.GT.U32.OR P0, PT, R10, 0xfd, P0 ;  /* 0x000000fd0a00780c */ /* 0x000fda0000704470 */
[----:B------:R-:W-:Y:S01]  /*09b0*/  @!P0 IMAD.MOV.U32 R9, RZ, RZ, RZ ;  /* 0x000000ffff098224 */ /* 0x000fe200078e00ff */
[----:B------:R-:W-:Y:S06]  /*09c0*/  @!P0 BRA `(.L_x_12) ;  /* 0x00000000005c8947 */ /* 0x000fec0003800000 */
[----:B------:R-:W-:Y:S02]  /*09d0*/  FSETP.GTU.FTZ.AND P0, PT, |R0|, +INF , PT ;  /* 0x7f8000000000780b */ /* 0x000fe40003f1c200 */
[----:B------:R-:W-:-:S04]  /*09e0*/  FSETP.GTU.FTZ.AND P1, PT, |R3|, +INF , PT ;  /* 0x7f8000000300780b */ /* 0x000fc80003f3c200 */
[----:B------:R-:W-:-:S13]  /*09f0*/  PLOP3.LUT P0, PT, P0, P1, PT, 0xf8, 0x8f ;  /* 0x00000000008f781c */ /* 0x000fda0000703f70 */
[----:B------:R-:W-:Y:S05]  /*0a00*/  @P0 BRA `(.L_x_13) ;  /* 0x00000004004c0947 */ /* 0x000fea0003800000 */
[----:B------:R-:W-:-:S13]  /*0a10*/  LOP3.LUT P0, RZ, R8, 0x7fffffff, R7, 0xc8, !PT ;  /* 0x7fffffff08ff7812 */ /* 0x000fda000780c807 */
[----:B------:R-:W-:Y:S05]  /*0a20*/  @!P0 BRA `(.L_x_14) ;  /* 0x00000004003c8947 */ /* 0x000fea0003800000 */
[C---:B------:R-:W-:Y:S02]  /*0a30*/  FSETP.NEU.FTZ.AND P2, PT, |R0|.reuse, +INF , PT ;  /* 0x7f8000000000780b */ /* 0x040fe40003f5d200 */
[----:B------:R-:W-:Y:S02]  /*0a40*/  FSETP.NEU.FTZ.AND P1, PT, |R3|, +INF , PT ;  /* 0x7f8000000300780b */ /* 0x000fe40003f3d200 */
[----:B------:R-:W-:-:S11]  /*0a50*/  FSETP.NEU.FTZ.AND P0, PT, |R0|, +INF , PT ;  /* 0x7f8000000000780b */ /* 0x000fd60003f1d200 */
[----:B------:R-:W-:Y:S05]  /*0a60*/  @!P1 BRA !P2, `(.L_x_14) ;  /* 0x00000004002c9947 */ /* 0x000fea0005000000 */
[----:B------:R-:W-:-:S04]  /*0a70*/  LOP3.LUT P2, RZ, R7, 0x7fffffff, RZ, 0xc0, !PT ;  /* 0x7fffffff07ff7812 */ /* 0x000fc8000784c0ff */
[----:B------:R-:W-:-:S13]  /*0a80*/  PLOP3.LUT P1, PT, P1, P2, PT, 0x2f, 0xf2 ;  /* 0x0000000000f2781c */ /* 0x000fda0000f24577 */
[----:B------:R-:W-:Y:S05]  /*0a90*/  @P1 BRA `(.L_x_15) ;  /* 0x0000000400181947 */ /* 0x000fea0003800000 */
[----:B------:R-:W-:-:S04]  /*0aa0*/  LOP3.LUT P1, RZ, R8, 0x7fffffff, RZ, 0xc0, !PT ;  /* 0x7fffffff08ff7812 */ /* 0x000fc8000782c0ff */
[----:B------:R-:W-:-:S13]  /*0ab0*/  PLOP3.LUT P0, PT, P0, P1, PT, 0x2f, 0xf2 ;  /* 0x0000000000f2781c */ /* 0x000fda0000702577 */
[----:B------:R-:W-:Y:S05]  /*0ac0*/  @P0 BRA `(.L_x_16) ;  /* 0x0000000400000947 */ /* 0x000fea0003800000 */
[----:B------:R-:W-:Y:S02]  /*0ad0*/  ISETP.GE.AND P0, PT, R10, RZ, PT ;  /* 0x000000ff0a00720c */ /* 0x000fe40003f06270 */
[----:B------:R-:W-:-:S11]  /*0ae0*/  ISETP.GE.AND P1, PT, R11, RZ, PT ;  /* 0x000000ff0b00720c */ /* 0x000fd60003f26270 */
[----:B------:R-:W-:Y:S01]  /*0af0*/  @P0 MOV R9, RZ ;  /* 0x000000ff00090202 */ /* 0x000fe20000000f00 */
[----:B------:R-:W-:Y:S01]  /*0b00*/  @!P0 FFMA R7, R0, 1.84467440737095516160e+19, RZ ;  /* 0x5f80000000078823 */ /* 0x000fe200000000ff */
[----:B------:R-:W-:Y:S01]  /*0b10*/  @!P0 MOV R9, 0xffffffc0 ;  /* 0xffffffc000098802 */ /* 0x000fe20000000f00 */
[----:B------:R-:W-:-:S04]  /*0b20*/  @!P1 FFMA R8, R3, 1.84467440737095516160e+19, RZ ;  /* 0x5f80000003089823 */ /* 0x000fc800000000ff */
[----:B------:R-:W-:-:S07]  /*0b30*/  @!P1 VIADD R9, R9, 0x40 ;  /* 0x0000004009099836 */ /* 0x000fce0000000000 */
.L_x_12:
[----:B------:R-:W-:Y:S01]  /*0b40*/  LEA R3, R15, 0xc0800000, 0x17 ;  /* 0xc08000000f037811 */ /* 0x000fe200078eb8ff */
[----:B------:R-:W-:Y:S01]  /*0b50*/  BSSY.RECONVERGENT B2, `(.L_x_17) ;  /* 0x0000036000027945 */ /* 0x000fe20003800200 */
[----:B------:R-:W-:Y:S02]  /*0b60*/  IADD3 R6, PT, PT, R6, -0x7f, RZ ;  /* 0xffffff8106067810 */ /* 0x000fe40007ffe0ff */
[----:B------:R-:W-:-:S03]  /*0b70*/  IADD3 R3, PT, PT, -R3, R8, RZ ;  /* 0x0000000803037210 */ /* 0x000fc60007ffe1ff */
[C---:B------:R-:W-:Y:S01]  /*0b80*/  IMAD R0, R6.reuse, -0x800000, R7 ;  /* 0xff80000006007824 */ /* 0x040fe200078e0207 */
[----:B------:R-:W0:Y:S01]  /*0b90*/  MUFU.RCP R8, R3 ;  /* 0x0000000300087308 */ /* 0x000e220000001000 */
[----:B------:R-:W-:Y:S01]  /*0ba0*/  FADD.FTZ R11, -R3, -RZ ;  /* 0x800000ff030b7221 */ /* 0x000fe20000010100 */
[----:B------:R-:W-:-:S05]  /*0bb0*/  IADD3 R6, PT, PT, R6, 0x7f, -R15 ;  /* 0x0000007f06067810 */ /* 0x000fca0007ffe80f */
[----:B------:R-:W-:Y:S02]  /*0bc0*/  IMAD.IADD R6, R6, 0x1, R9 ;  /* 0x0000000106067824 */ /* 0x000fe400078e0209 */
[----:B0-----:R-:W-:-:S04]  /*0bd0*/  FFMA R13, R8, R11, 1 ;  /* 0x3f800000080d7423 */ /* 0x001fc8000000000b */
[----:B------:R-:W-:-:S04]  /*0be0*/  FFMA R10, R8, R13, R8 ;  /* 0x0000000d080a7223 */ /* 0x000fc80000000008 */
[----:B------:R-:W-:-:S04]  /*0bf0*/  FFMA R7, R0, R10, RZ ;  /* 0x0000000a00077223 */ /* 0x000fc800000000ff */
[----:B------:R-:W-:-:S04]  /*0c00*/  FFMA R8, R11, R7, R0 ;  /* 0x000000070b087223 */ /* 0x000fc80000000000 */
[----:B------:R-:W-:-:S04]  /*0c10*/  FFMA R13, R10, R8, R7 ;  /* 0x000000080a0d7223 */ /* 0x000fc80000000007 */
[----:B------:R-:W-:-:S04]  /*0c20*/  FFMA R8, R11, R13, R0 ;  /* 0x0000000d0b087223 */ /* 0x000fc80000000000 */
[----:B------:R-:W-:-:S05]  /*0c30*/  FFMA R0, R10, R8, R13 ;  /* 0x000000080a007223 */ /* 0x000fca000000000d */
[----:B------:R-:W-:-:S04]  /*0c40*/  SHF.R.U32.HI R3, RZ, 0x17, R0 ;  /* 0x00000017ff037819 */ /* 0x000fc80000011600 */
[----:B------:R-:W-:-:S04]  /*0c50*/  LOP3.LUT R3, R3, 0xff, RZ, 0xc0, !PT ;  /* 0x000000ff03037812 */ /* 0x000fc800078ec0ff */
[----:B------:R-:W-:-:S04]  /*0c60*/  IADD3 R9, PT, PT, R3, R6, RZ ;  /* 0x0000000603097210 */ /* 0x000fc80007ffe0ff */
[----:B------:R-:W-:-:S04]  /*0c70*/  IADD3 R3, PT, PT, R9, -0x1, RZ ;  /* 0xffffffff09037810 */ /* 0x000fc80007ffe0ff */
[----:B------:R-:W-:-:S13]  /*0c80*/  ISETP.GE.U32.AND P0, PT, R3, 0xfe, PT ;  /* 0x000000fe0300780c */ /* 0x000fda0003f06070 */
[----:B------:R-:W-:Y:S05]  /*0c90*/  @!P0 BRA `(.L_x_18) ;  /* 0x0000000000808947 */ /* 0x000fea0003800000 */
[----:B------:R-:W-:-:S13]  /*0ca0*/  ISETP.GT.AND P0, PT, R9, 0xfe, PT ;  /* 0x000000fe0900780c */ /* 0x000fda0003f04270 */
[----:B------:R-:W-:Y:S05]  /*0cb0*/  @P0 BRA `(.L_x_19) ;  /* 0x00000000006c0947 */ /* 0x000fea0003800000 */
[----:B------:R-:W-:-:S13]  /*0cc0*/  ISETP.GE.AND P0, PT, R9, 0x1, PT ;  /* 0x000000010900780c */ /* 0x000fda0003f06270 */
[----:B------:R-:W-:Y:S05]  /*0cd0*/  @P0 BRA `(.L_x_20) ;  /* 0x0000000000740947 */ /* 0x000fea0003800000 */
[----:B------:R-:W-:Y:S02]  /*0ce0*/  ISETP.GE.AND P0, PT, R9, -0x18, PT ;  /* 0xffffffe80900780c */ /* 0x000fe40003f06270 */
[----:B------:R-:W-:-:S11]  /*0cf0*/  LOP3.LUT R0, R0, 0x80000000, RZ, 0xc0, !PT ;  /* 0x8000000000007812 */ /* 0x000fd600078ec0ff */
[----:B------:R-:W-:Y:S05]  /*0d00*/  @!P0 BRA `(.L_x_20) ;  /* 0x0000000000688947 */ /* 0x000fea0003800000 */
[CCC-:B------:R-:W-:Y:S01]  /*0d10*/  FFMA.RZ R3, R10.reuse, R8.reuse, R13.reuse ;  /* 0x000000080a037223 */ /* 0x1c0fe2000000c00d */
[CCC-:B------:R-:W-:Y:S01]  /*0d20*/  FFMA.RM R6, R10.reuse, R8.reuse, R13.reuse ;  /* 0x000000080a067223 */ /* 0x1c0fe2000000400d */
[C---:B------:R-:W-:Y:S02]  /*0d30*/  ISETP.NE.AND P2, PT, R9.reuse, RZ, PT ;  /* 0x000000ff0900720c */ /* 0x040fe40003f45270 */
[----:B------:R-:W-:Y:S02]  /*0d40*/  ISETP.NE.AND P1, PT, R9, RZ, PT ;  /* 0x000000ff0900720c */ /* 0x000fe40003f25270 */
[----:B------:R-:W-:Y:S01]  /*0d50*/  LOP3.LUT R7, R3, 0x7fffff, RZ, 0xc0, !PT ;  /* 0x007fffff03077812 */ /* 0x000fe200078ec0ff */
[----:B------:R-:W-:Y:S01]  /*0d60*/  FFMA.RP R3, R10, R8, R13 ;  /* 0x000000080a037223 */ /* 0x000fe2000000800d */
[C---:B------:R-:W-:Y:S01]  /*0d70*/  VIADD R8, R9.reuse, 0x20 ;  /* 0x0000002009087836 */ /* 0x040fe20000000000 */
[----:B------:R-:W-:Y:S02]  /*0d80*/  IADD3 R9, PT, PT, -R9, RZ, RZ ;  /* 0x000000ff09097210 */ /* 0x000fe40007ffe1ff */
[----:B------:R-:W-:-:S02]  /*0d90*/  LOP3.LUT R7, R7, 0x800000, RZ, 0xfc, !PT ;  /* 0x0080000007077812 */ /* 0x000fc400078efcff */
[----:B------:R-:W-:Y:S02]  /*0da0*/  FSETP.NEU.FTZ.AND P0, PT, R3, R6, PT ;  /* 0x000000060300720b */ /* 0x000fe40003f1d000 */
[----:B------:R-:W-:Y:S02]  /*0db0*/  SHF.L.U32 R8, R7, R8, RZ ;  /* 0x0000000807087219 */ /* 0x000fe400000006ff */
[----:B------:R-:W-:Y:S02]  /*0dc0*/  SEL R6, R9, RZ, P2 ;  /* 0x000000ff09067207 */ /* 0x000fe40001000000 */
[----:B------:R-:W-:Y:S02]  /*0dd0*/  ISETP.NE.AND P1, PT, R8, RZ, P1 ;  /* 0x000000ff0800720c */ /* 0x000fe40000f25270 */
[----:B------:R-:W-:Y:S02]  /*0de0*/  SHF.R.U32.HI R6, RZ, R6, R7 ;  /* 0x00000006ff067219 */ /* 0x000fe40000011607 */
[----:B------:R-:W-:-:S02]  /*0df0*/  PLOP3.LUT P0, PT, P0, P1, PT, 0xf8, 0x8f ;  /* 0x00000000008f781c */ /* 0x000fc40000703f70 */
[----:B------:R-:W-:Y:S02]  /*0e00*/  SHF.R.U32.HI R8, RZ, 0x1, R6 ;  /* 0x00000001ff087819 */ /* 0x000fe40000011606 */
[----:B------:R-:W-:-:S04]  /*0e10*/  SEL R3, RZ, 0x1, !P0 ;  /* 0x00000001ff037807 */ /* 0x000fc80004000000 */
[----:B------:R-:W-:-:S04]  /*0e20*/  LOP3.LUT R3, R3, 0x1, R8, 0xf8, !PT ;  /* 0x0000000103037812 */ /* 0x000fc800078ef808 */
[----:B------:R-:W-:-:S04]  /*0e30*/  LOP3.LUT R3, R3, R6, RZ, 0xc0, !PT ;  /* 0x0000000603037212 */ /* 0x000fc800078ec0ff */
[----:B------:R-:W-:-:S04]  /*0e40*/  IADD3 R3, PT, PT, R8, R3, RZ ;  /* 0x0000000308037210 */ /* 0x000fc80007ffe0ff */
[----:B------:R-:W-:Y:S01]  /*0e50*/  LOP3.LUT R0, R3, R0, RZ, 0xfc, !PT ;  /* 0x0000000003007212 */ /* 0x000fe200078efcff */
[----:B------:R-:W-:Y:S06]  /*0e60*/  BRA `(.L_x_20) ;  /* 0x0000000000107947 */ /* 0x000fec0003800000 */
.L_x_19:
[----:B------:R-:W-:-:S04]  /*0e70*/  LOP3.LUT R0, R0, 0x80000000, RZ, 0xc0, !PT ;  /* 0x8000000000007812 */ /* 0x000fc800078ec0ff */
[----:B------:R-:W-:Y:S01]  /*0e80*/  LOP3.LUT R0, R0, 0x7f800000, RZ, 0xfc, !PT ;  /* 0x7f80000000007812 */ /* 0x000fe200078efcff */
[----:B------:R-:W-:Y:S06]  /*0e90*/  BRA `(.L_x_20) ;  /* 0x0000000000047947 */ /* 0x000fec0003800000 */
.L_x_18:
[----:B------:R-:W-:-:S07]  /*0ea0*/  IMAD R0, R6, 0x800000, R0 ;  /* 0x0080000006007824 */ /* 0x000fce00078e0200 */
.L_x_20:
[----:B------:R-:W-:Y:S05]  /*0eb0*/  BSYNC.RECONVERGENT B2 ;  /* 0x0000000000027941 */ /* 0x000fea0003800200 */
.L_x_17:
[----:B------:R-:W-:Y:S05]  /*0ec0*/  BRA `(.L_x_21) ;  /* 0x0000000000207947 */ /* 0x000fea0003800000 */
.L_x_16:
[----:B------:R-:W-:-:S04]  /*0ed0*/  LOP3.LUT R0, R8, 0x80000000, R7, 0x48, !PT ;  /* 0x8000000008007812 */ /* 0x000fc800078e4807 */
[----:B------:R-:W-:Y:S01]  /*0ee0*/  LOP3.LUT R0, R0, 0x7f800000, RZ, 0xfc, !PT ;  /* 0x7f80000000007812 */ /* 0x000fe200078efcff */
[----:B------:R-:W-:Y:S06]  /*0ef0*/  BRA `(.L_x_21) ;  /* 0x0000000000147947 */ /* 0x000fec0003800000 */
.L_x_15:
[----:B------:R-:W-:Y:S01]  /*0f00*/  LOP3.LUT R0, R8, 0x80000000, R7, 0x48, !PT ;  /* 0x8000000008007812 */ /* 0x000fe200078e4807 */
[----:B------:R-:W-:Y:S06]  /*0f10*/  BRA `(.L_x_21) ;  /* 0x00000000000c7947 */ /* 0x000fec0003800000 */
.L_x_14:
[----:B------:R-:W0:Y:S01]  /*0f20*/  MUFU.RSQ R0, -QNAN ;  /* 0xffc0000000007908 */ /* 0x000e220000001400 */
[----:B------:R-:W-:Y:S05]  /*0f30*/  BRA `(.L_x_21) ;  /* 0x0000000000047947 */ /* 0x000fea0003800000 */
.L_x_13:
[----:B------:R-:W-:-:S07]  /*0f40*/  FADD.FTZ R0, R0, R3 ;  /* 0x0000000300007221 */ /* 0x000fce0000010000 */
.L_x_21:
[----:B------:R-:W-:Y:S05]  /*0f50*/  BSYNC.RECONVERGENT B1 ;  /* 0x0000000000017941 */ /* 0x000fea0003800200 */
.L_x_11:
[----:B------:R-:W-:Y:S01]  /*0f60*/  HFMA2 R7, -RZ, RZ, 0, 0 ;  /* 0x00000000ff077431 */ /* 0x000fe200000001ff */
[----:B------:R-:W-:-:S04]  /*0f70*/  MOV R6, R4 ;  /* 0x0000000400067202 */ /* 0x000fc80000000f00 */
[----:B0-----:R-:W-:Y:S05]  /*0f80*/  RET.REL.NODEC R6 `(_Z26F_cosine_similarity_kernelPfS_S_) ;  /* 0xfffffff0061c7950 */ /* 0x001fea0003c3ffff */
.L_x_22:
[----:B------:R-:W-:-:S00]  /*0f90*/  BRA `(.L_x_22) ;  /* 0xfffffffc00fc7947 */ /* 0x000fc0000383ffff */
[----:B------:R-:W-:-:S00]  /*0fa0*/  NOP ;  /* 0x0000000000007918 */ /* 0x000fc00000000000 */
        /* <DEDUP_REMOVED lines=13> */
.L_x_24:


//--------------------- .nv.shared.reserved.0     --------------------------
	.section	.nv.shared.reserved.0,"aw",@nobits
	.weak		__nv_reservedSMEM_offset_0_alias
	.size		__nv_reservedSMEM_offset_0_alias, 0, 64
	.other		__nv_reservedSMEM_offset_0_alias,@"STO_CUDA_RESERVED_SHARED STV_DEFAULT"
__nv_reservedSMEM_offset_0_alias:
	.zero		0
	.zero		64


//--------------------- .nv.global                --------------------------
	.section	.nv.global,"aw",@nobits
	.align	4
.nv.global:
	.type		norm_prod,@object
	.size		norm_prod,(x1_norm_sq - norm_prod)
norm_prod:
	.zero		32
	.type		x1_norm_sq,@object
	.size		x1_norm_sq,(x1_norm - x1_norm_sq)
x1_norm_sq:
	.zero		32
	.type		x1_norm,@object
	.size		x1_norm,(result - x1_norm)
x1_norm:
	.zero		32
	.type		result,@object
	.size		result,(x2_norm_sq - result)
result:
	.zero		32
	.type		x2_norm_sq,@object
	.size		x2_norm_sq,(x2_norm - x2_norm_sq)
x2_norm_sq:
	.zero		32
	.type		x2_norm,@object
	.size		x2_norm,(dot_sum - x2_norm)
x2_norm:
	.zero		32
	.type		dot_sum,@object
	.size		dot_sum,(dot_prod - dot_sum)
dot_sum:
	.zero		32
	.type		dot_prod,@object
	.size		dot_prod,(x1 - dot_prod)
dot_prod:
	.zero		256
	.type		x1,@object
	.size		x1,(x2_sq - x1)
x1:
	.zero		256
	.type		x2_sq,@object
	.size		x2_sq,(x1_sq - x2_sq)
x2_sq:
	.zero		256
	.type		x1_sq,@object
	.size		x1_sq,(x2 - x1_sq)
x1_sq:
	.zero		256
	.type		x2,@object
	.size		x2,(.L_1 - x2)
x2:
	.zero		256
.L_1:


//--------------------- .nv.constant0._Z26F_cosine_similarity_kernelPfS_S_ --------------------------
	.section	.nv.constant0._Z26F_cosine_similarity_kernelPfS_S_,"a",@progbits
	.sectionflags	@""
	.align	4
.nv.constant0._Z26F_cosine_similarity_kernelPfS_S_:
	.zero		920


//--------------------- SYMBOLS --------------------------

	.type		.nv.reservedSmem.offset0,@object
	.size		.nv.reservedSmem.offset0,0x4
